//
// Generated by NVIDIA NVVM Compiler
//
// Compiler Build ID: CL-36424714
// Cuda compilation tools, release 13.0, V13.0.88
// Based on NVVM 20.0.0
//

.version 9.0
.target sm_100
.address_size 64

	// .globl	_Z15mat_vec_mul_redPiS_S_ii
.extern .func  (.param .b32 func_retval0) vprintf
(
	.param .b64 vprintf_param_0,
	.param .b64 vprintf_param_1
)
;
.global .align 1 .b8 $str[8] = {66, 73, 68, 61, 37, 100, 10};
.global .align 1 .b8 $str$1[17] = {72, 101, 108, 108, 111, 32, 116, 104, 101, 114, 101, 33, 33, 33, 33, 33};
.global .align 1 .b8 $str$2[35] = {10, 109, 121, 32, 116, 104, 114, 101, 97, 100, 32, 73, 68, 32, 61, 32, 37, 100, 44, 32, 98, 108, 107, 32, 73, 100, 32, 61, 32, 37, 100, 44, 32, 10};

.visible .entry _Z15mat_vec_mul_redPiS_S_ii(
	.param .u64 .ptr .align 1 _Z15mat_vec_mul_redPiS_S_ii_param_0,
	.param .u64 .ptr .align 1 _Z15mat_vec_mul_redPiS_S_ii_param_1,
	.param .u64 .ptr .align 1 _Z15mat_vec_mul_redPiS_S_ii_param_2,
	.param .u32 _Z15mat_vec_mul_redPiS_S_ii_param_3,
	.param .u32 _Z15mat_vec_mul_redPiS_S_ii_param_4
)
{
	.local .align 8 .b8 	__local_depot0[8];
	.reg .b64 	%SP;
	.reg .b64 	%SPL;
	.reg .b32 	%r<4>;
	.reg .b64 	%rd<5>;

	mov.u64 	%SPL, __local_depot0;
	cvta.local.u64 	%SP, %SPL;
	add.u64 	%rd1, %SP, 0;
	add.u64 	%rd2, %SPL, 0;
	mov.u32 	%r1, %ctaid.x;
	st.local.u32 	[%rd2], %r1;
	mov.u64 	%rd3, $str;
	cvta.global.u64 	%rd4, %rd3;
	{ // callseq 0, 0
	.param .b64 param0;
	st.param.b64 	[param0], %rd4;
	.param .b64 param1;
	st.param.b64 	[param1], %rd1;
	.param .b32 retval0;
	call.uni (retval0), 
	vprintf, 
	(
	param0, 
	param1
	);
	ld.param.b32 	%r2, [retval0];
	} // callseq 0
	ret;

}
	// .globl	_Z11kernel_funcv
.visible .entry _Z11kernel_funcv()
{
	.reg .b32 	%r<5>;
	.reg .b64 	%rd<5>;

	mov.u64 	%rd1, $str$1;
	cvta.global.u64 	%rd2, %rd1;
	{ // callseq 1, 0
	.param .b64 param0;
	st.param.b64 	[param0], %rd2;
	.param .b64 param1;
	st.param.b64 	[param1], 0;
	.param .b32 retval0;
	call.uni (retval0), 
	vprintf, 
	(
	param0, 
	param1
	);
	ld.param.b32 	%r1, [retval0];
	} // callseq 1
	mov.u64 	%rd3, $str$2;
	cvta.global.u64 	%rd4, %rd3;
	{ // callseq 2, 0
	.param .b64 param0;
	st.param.b64 	[param0], %rd4;
	.param .b64 param1;
	st.param.b64 	[param1], 0;
	.param .b32 retval0;
	call.uni (retval0), 
	vprintf, 
	(
	param0, 
	param1
	);
	ld.param.b32 	%r3, [retval0];
	} // callseq 2
	ret;

}


// ===== COMPILED SASS (sm_100) =====

	.target	sm_100

	.elftype	@"ET_EXEC"


//--------------------- .note.nv.tkinfo           --------------------------
	.section	.note.nv.tkinfo,"",@"SHT_NOTE"
	.sectionflags	@"SHF_NOTE_NV_TKINFO"
	.tkinfo
        /*0018*/ 	.word	0x00000002
        /*0030*/ 	.string	""
        /*0030*/ 	.string	"ptxas"
        /*0030*/ 	.string	"Cuda compilation tools, release 13.0, V13.0.88"
        /*0030*/ 	.string	"Build cuda_13.0.r13.0/compiler.36424714_0"
        /*0030*/ 	.string	"-arch sm_100 -m 64 "



//--------------------- .note.nv.cuinfo           --------------------------
	.section	.note.nv.cuinfo,"",@"SHT_NOTE"
	.sectionflags	@"SHF_NOTE_NV_CUINFO"
        /*0018*/ 	.short	0x0002
        /*001a*/ 	.short	0x0064
        /*001c*/ 	.short	0x0082
	.zero		2


//--------------------- .nv.info                  --------------------------
	.section	.nv.info,"",@"SHT_CUDA_INFO"
	.align	4


	//----- nvinfo : EIATTR_REGCOUNT
	.align		4
        /*0000*/ 	.byte	0x04, 0x2f
        /*0002*/ 	.short	(.L_4 - .L_3)
	.align		4
.L_3:
        /*0004*/ 	.word	index@(_Z15mat_vec_mul_redPiS_S_ii)
        /*0008*/ 	.word	0x00000018


	//----- nvinfo : EIATTR_FRAME_SIZE
	.align		4
.L_4:
        /*000c*/ 	.byte	0x04, 0x11
        /*000e*/ 	.short	(.L_6 - .L_5)
	.align		4
.L_5:
        /*0010*/ 	.word	index@(_Z15mat_vec_mul_redPiS_S_ii)
        /*0014*/ 	.word	0x00000008


	//----- nvinfo : EIATTR_REGCOUNT
	.align		4
.L_6:
        /*0018*/ 	.byte	0x04, 0x2f
        /*001a*/ 	.short	(.L_8 - .L_7)
	.align		4
.L_7:
        /*001c*/ 	.word	index@(_Z11kernel_funcv)
        /*0020*/ 	.word	0x00000018


	//----- nvinfo : EIATTR_FRAME_SIZE
	.align		4
.L_8:
        /*0024*/ 	.byte	0x04, 0x11
        /*0026*/ 	.short	(.L_10 - .L_9)
	.align		4
.L_9:
        /*0028*/ 	.word	index@(_Z11kernel_funcv)
        /*002c*/ 	.word	0x00000000


	//----- nvinfo : EIATTR_MIN_STACK_SIZE
	.align		4
.L_10:
        /*0030*/ 	.byte	0x04, 0x12
        /*0032*/ 	.short	(.L_12 - .L_11)
	.align		4
.L_11:
        /*0034*/ 	.word	index@(_Z11kernel_funcv)
        /*0038*/ 	.word	0x00000000


	//----- nvinfo : EIATTR_MIN_STACK_SIZE
	.align		4
.L_12:
        /*003c*/ 	.byte	0x04, 0x12
        /*003e*/ 	.short	(.L_14 - .L_13)
	.align		4
.L_13:
        /*0040*/ 	.word	index@(_Z15mat_vec_mul_redPiS_S_ii)
        /*0044*/ 	.word	0x00000008
.L_14:


//--------------------- .nv.compat                --------------------------
	.section	.nv.compat,"",@"SHT_CUDA_COMPAT_INFO"
	.align	4
        /*0000*/ 	.byte	0x02, 0x09, 0x00, 0x00, 0x02, 0x02, 0x01, 0x00, 0x02, 0x05, 0x05, 0x00, 0x03, 0x07, 0x01, 0x01
        /*0010*/ 	.byte	0x02, 0x03, 0x00, 0x00, 0x02, 0x06, 0x01, 0x00, 0x04, 0x0b, 0x08, 0x00, 0x09, 0x00, 0x00, 0x00
        /*0020*/ 	.byte	0x00, 0x00, 0x00, 0x00


//--------------------- .nv.info._Z11kernel_funcv --------------------------
	.section	.nv.info._Z11kernel_funcv,"",@"SHT_CUDA_INFO"
	.sectionflags	@""
	.align	4


	//----- nvinfo : EIATTR_CUDA_API_VERSION
	.align		4
        /*0000*/ 	.byte	0x04, 0x37
        /*0002*/ 	.short	(.L_16 - .L_15)
.L_15:
        /*0004*/ 	.word	0x00000082


	//----- nvinfo : EIATTR_SPARSE_MMA_MASK
	.align		4
.L_16:
        /*0008*/ 	.byte	0x03, 0x50
        /*000a*/ 	.short	0x0000


	//----- nvinfo : EIATTR_MAXREG_COUNT
	.align		4
        /*000c*/ 	.byte	0x03, 0x1b
        /*000e*/ 	.short	0x00ff


	//----- nvinfo : EIATTR_EXTERNS
	.align		4
        /*0010*/ 	.byte	0x04, 0x0f
        /*0012*/ 	.short	(.L_18 - .L_17)


	//   ....[0]....
	.align		4
.L_17:
        /*0014*/ 	.word	index@(vprintf)


	//----- nvinfo : EIATTR_MERCURY_ISA_VERSION
	.align		4
.L_18:
        /*0018*/ 	.byte	0x03, 0x5f
        /*001a*/ 	.short	0x0101


	//----- nvinfo : EIATTR_VRC_CTA_INIT_COUNT
	.align		4
        /*001c*/ 	.byte	0x02, 0x4a
	.zero		1
	.zero		1


	//----- nvinfo : EIATTR_SYSCALL_OFFSETS
	.align		4
        /*0020*/ 	.byte	0x04, 0x46
        /*0022*/ 	.short	(.L_20 - .L_19)


	//   ....[0]....
.L_19:
        /*0024*/ 	.word	0x00000080


	//   ....[1]....
        /*0028*/ 	.word	0x000000f0


	//----- nvinfo : EIATTR_EXIT_INSTR_OFFSETS
	.align		4
.L_20:
        /*002c*/ 	.byte	0x04, 0x1c
        /*002e*/ 	.short	(.L_22 - .L_21)


	//   ....[0]....
.L_21:
        /*0030*/ 	.word	0x00000100


	//----- nvinfo : EIATTR_SW_WAR
	.align		4
.L_22:
        /*0034*/ 	.byte	0x04, 0x36
        /*0036*/ 	.short	(.L_24 - .L_23)
.L_23:
        /*0038*/ 	.word	0x00000008
.L_24:


//--------------------- .nv.info._Z15mat_vec_mul_redPiS_S_ii --------------------------
	.section	.nv.info._Z15mat_vec_mul_redPiS_S_ii,"",@"SHT_CUDA_INFO"
	.sectionflags	@""
	.align	4


	//----- nvinfo : EIATTR_CUDA_API_VERSION
	.align		4
        /*0000*/ 	.byte	0x04, 0x37
        /*0002*/ 	.short	(.L_26 - .L_25)
.L_25:
        /*0004*/ 	.word	0x00000082


	//----- nvinfo : EIATTR_KPARAM_INFO
	.align		4
.L_26:
        /*0008*/ 	.byte	0x04, 0x17
        /*000a*/ 	.short	(.L_28 - .L_27)
.L_27:
        /*000c*/ 	.word	0x00000000
        /*0010*/ 	.short	0x0004
        /*0012*/ 	.short	0x001c
        /*0014*/ 	.byte	0x00, 0xf0, 0x11, 0x00


	//----- nvinfo : EIATTR_KPARAM_INFO
	.align		4
.L_28:
        /*0018*/ 	.byte	0x04, 0x17
        /*001a*/ 	.short	(.L_30 - .L_29)
.L_29:
        /*001c*/ 	.word	0x00000000
        /*0020*/ 	.short	0x0003
        /*0022*/ 	.short	0x0018
        /*0024*/ 	.byte	0x00, 0xf0, 0x11, 0x00


	//----- nvinfo : EIATTR_KPARAM_INFO
	.align		4
.L_30:
        /*0028*/ 	.byte	0x04, 0x17
        /*002a*/ 	.short	(.L_32 - .L_31)
.L_31:
        /*002c*/ 	.word	0x00000000
        /*0030*/ 	.short	0x0002
        /*0032*/ 	.short	0x0010
        /*0034*/ 	.byte	0x00, 0xf5, 0x21, 0x00


	//----- nvinfo : EIATTR_KPARAM_INFO
	.align		4
.L_32:
        /*0038*/ 	.byte	0x04, 0x17
        /*003a*/ 	.short	(.L_34 - .L_33)
.L_33:
        /*003c*/ 	.word	0x00000000
        /*0040*/ 	.short	0x0001
        /*0042*/ 	.short	0x0008
        /*0044*/ 	.byte	0x00, 0xf5, 0x21, 0x00


	//----- nvinfo : EIATTR_KPARAM_INFO
	.align		4
.L_34:
        /*0048*/ 	.byte	0x04, 0x17
        /*004a*/ 	.short	(.L_36 - .L_35)
.L_35:
        /*004c*/ 	.word	0x00000000
        /*0050*/ 	.short	0x0000
        /*0052*/ 	.short	0x0000
        /*0054*/ 	.byte	0x00, 0xf5, 0x21, 0x00


	//----- nvinfo : EIATTR_SPARSE_MMA_MASK
	.align		4
.L_36:
        /*0058*/ 	.byte	0x03, 0x50
        /*005a*/ 	.short	0x0000


	//----- nvinfo : EIATTR_MAXREG_COUNT
	.align		4
        /*005c*/ 	.byte	0x03, 0x1b
        /*005e*/ 	.short	0x00ff


	//----- nvinfo : EIATTR_EXTERNS
	.align		4
        /*0060*/ 	.byte	0x04, 0x0f
        /*0062*/ 	.short	(.L_38 - .L_37)


	//   ....[0]....
	.align		4
.L_37:
        /*0064*/ 	.word	index@(vprintf)


	//----- nvinfo : EIATTR_MERCURY_ISA_VERSION
	.align		4
.L_38:
        /*0068*/ 	.byte	0x03, 0x5f
        /*006a*/ 	.short	0x0101


	//----- nvinfo : EIATTR_VRC_CTA_INIT_COUNT
	.align		4
        /*006c*/ 	.byte	0x02, 0x4a
	.zero		1
	.zero		1


	//----- nvinfo : EIATTR_SYSCALL_OFFSETS
	.align		4
        /*0070*/ 	.byte	0x04, 0x46
        /*0072*/ 	.short	(.L_40 - .L_39)


	//   ....[0]....
.L_39:
        /*0074*/ 	.word	0x000000e0


	//----- nvinfo : EIATTR_EXIT_INSTR_OFFSETS
	.align		4
.L_40:
        /*0078*/ 	.byte	0x04, 0x1c
        /*007a*/ 	.short	(.L_42 - .L_41)


	//   ....[0]....
.L_41:
        /*007c*/ 	.word	0x000000f0


	//----- nvinfo : EIATTR_CBANK_PARAM_SIZE
	.align		4
.L_42:
        /*0080*/ 	.byte	0x03, 0x19
        /*0082*/ 	.short	0x0020


	//----- nvinfo : EIATTR_PARAM_CBANK
	.align		4
        /*0084*/ 	.byte	0x04, 0x0a
        /*0086*/ 	.short	(.L_44 - .L_43)
	.align		4
.L_43:
        /*0088*/ 	.word	index@(.nv.constant0._Z15mat_vec_mul_redPiS_S_ii)
        /*008c*/ 	.short	0x0380
        /*008e*/ 	.short	0x0020


	//----- nvinfo : EIATTR_SW_WAR
	.align		4
.L_44:
        /*0090*/ 	.byte	0x04, 0x36
        /*0092*/ 	.short	(.L_46 - .L_45)
.L_45:
        /*0094*/ 	.word	0x00000008
.L_46:


//--------------------- .nv.callgraph             --------------------------
	.section	.nv.callgraph,"",@"SHT_CUDA_CALLGRAPH"
	.align	4
	.sectionentsize	8
	.align		4
        /*0000*/ 	.word	0x00000000
	.align		4
        /*0004*/ 	.word	0xffffffff
	.align		4
        /*0008*/ 	.word	index@(_Z11kernel_funcv)
	.align		4
        /*000c*/ 	.word	index@(vprintf)
	.align		4
        /*0010*/ 	.word	index@(_Z15mat_vec_mul_redPiS_S_ii)
	.align		4
        /*0014*/ 	.word	index@(vprintf)
	.align		4
        /*0018*/ 	.word	0x00000000
	.align		4
        /*001c*/ 	.word	0xfffffffe
	.align		4
        /*0020*/ 	.word	0x00000000
	.align		4
        /*0024*/ 	.word	0xfffffffd
	.align		4
        /*0028*/ 	.word	0x00000000
	.align		4
        /*002c*/ 	.word	0xfffffffc


//--------------------- .nv.constant4             --------------------------
	.section	.nv.constant4,"a",@progbits
	.align	8
	.align		8
.nv.constant4:
        /*0000*/ 	.dword	vprintf
	.align		8
        /*0008*/ 	.dword	$str
	.align		8
        /*0010*/ 	.dword	$str$1
	.align		8
        /*0018*/ 	.dword	$str$2


//--------------------- .text._Z11kernel_funcv    --------------------------
	.section	.text._Z11kernel_funcv,"ax",@progbits
	.align	128
        .global         _Z11kernel_funcv
        .type           _Z11kernel_funcv,@function
        .size           _Z11kernel_funcv,(.L_x_5 - _Z11kernel_funcv)
        .other          _Z11kernel_funcv,@"STO_CUDA_ENTRY STV_DEFAULT"
_Z11kernel_funcv:
.text._Z11kernel_funcv:
[----:B------:R-:W0:Y:S01]  /*0000*/  LDC R1, c[0x0][0x37c] ;  /* 0x0000df00ff017b82 */ /* 0x000e220000000800 */
[----:B------:R-:W-:Y:S01]  /*0010*/  MOV R2, 0x0 ;  /* 0x0000000000027802 */ /* 0x000fe20000000f00 */
[----:B------:R-:W1:Y:S01]  /*0020*/  LDCU.64 UR4, c[0x4][0x10] ;  /* 0x01000200ff0477ac */ /* 0x000e620008000a00 */
[----:B------:R-:W-:-:S05]  /*0030*/  CS2R R6, SRZ ;  /* 0x0000000000067805 */ /* 0x000fca000001ff00 */
[----:B------:R2:W3:Y:S01]  /*0040*/  LDC.64 R8, c[0x4][R2] ;  /* 0x0100000002087b82 */ /* 0x0004e20000000a00 */
[----:B-1----:R-:W-:Y:S02]  /*0050*/  IMAD.U32 R4, RZ, RZ, UR4 ;  /* 0x00000004ff047e24 */ /* 0x002fe4000f8e00ff */
[----:B--2---:R-:W-:-:S07]  /*0060*/  IMAD.U32 R5, RZ, RZ, UR5 ;  /* 0x00000005ff057e24 */ /* 0x004fce000f8e00ff */
[----:B------:R-:W-:-:S07]  /*0070*/  LEPC R20, `(.L_x_0) ;  /* 0x000000001014794e */ /* 0x000fce0000000000 */
[----:B0--3--:R-:W-:Y:S05]  /*0080*/  CALL.ABS.NOINC R8 ;  /* 0x0000000008007343 */ /* 0x009fea0003c00000 */
.L_x_0:
[----:B------:R-:W0:Y:S01]  /*0090*/  LDC.64 R2, c[0x4][R2] ;  /* 0x0100000002027b82 */ /* 0x000e220000000a00 */
[----:B------:R-:W1:Y:S01]  /*00a0*/  LDCU.64 UR4, c[0x4][0x18] ;  /* 0x01000300ff0477ac */ /* 0x000e620008000a00 */
[----:B------:R-:W-:Y:S01]  /*00b0*/  CS2R R6, SRZ ;  /* 0x0000000000067805 */ /* 0x000fe2000001ff00 */
[----:B-1----:R-:W-:Y:S02]  /*00c0*/  IMAD.U32 R4, RZ, RZ, UR4 ;  /* 0x00000004ff047e24 */ /* 0x002fe4000f8e00ff */
[----:B------:R-:W-:-:S07]  /*00d0*/  IMAD.U32 R5, RZ, RZ, UR5 ;  /* 0x00000005ff057e24 */ /* 0x000fce000f8e00ff */
[----:B------:R-:W-:-:S07]  /*00e0*/  LEPC R20, `(.L_x_1) ;  /* 0x000000001014794e */ /* 0x000fce0000000000 */
[----:B0-----:R-:W-:Y:S05]  /*00f0*/  CALL.ABS.NOINC R2 ;  /* 0x0000000002007343 */ /* 0x001fea0003c00000 */
.L_x_1:
[----:B------:R-:W-:Y:S05]  /*0100*/  EXIT ;  /* 0x000000000000794d */ /* 0x000fea0003800000 */
.L_x_2:
[----:B------:R-:W-:-:S00]  /*0110*/  BRA `(.L_x_2) ;  /* 0xfffffffc00fc7947 */ /* 0x000fc0000383ffff */
[----:B------:R-:W-:-:S00]  /*0120*/  NOP ;  /* 0x0000000000007918 */ /* 0x000fc00000000000 */
        /* <DEDUP_REMOVED lines=13> */
.L_x_5:


//--------------------- .text._Z15mat_vec_mul_redPiS_S_ii --------------------------
	.section	.text._Z15mat_vec_mul_redPiS_S_ii,"ax",@progbits
	.align	128
        .global         _Z15mat_vec_mul_redPiS_S_ii
        .type           _Z15mat_vec_mul_redPiS_S_ii,@function
        .size           _Z15mat_vec_mul_redPiS_S_ii,(.L_x_6 - _Z15mat_vec_mul_redPiS_S_ii)
        .other          _Z15mat_vec_mul_redPiS_S_ii,@"STO_CUDA_ENTRY STV_DEFAULT"
_Z15mat_vec_mul_redPiS_S_ii:
.text._Z15mat_vec_mul_redPiS_S_ii:
[----:B------:R-:W0:Y:S01]  /*0000*/  LDC R1, c[0x0][0x37c] ;  /* 0x0000df00ff017b82 */ /* 0x000e220000000800 */
[----:B------:R-:W1:Y:S01]  /*0010*/  S2R R8, SR_CTAID.X ;  /* 0x0000000000087919 */ /* 0x000e620000002500 */
[----:B0-----:R-:W-:Y:S01]  /*0020*/  VIADD R1, R1, 0xfffffff8 ;  /* 0xfffffff801017836 */ /* 0x001fe20000000000 */
[----:B------:R-:W-:Y:S01]  /*0030*/  MOV R0, 0x0 ;  /* 0x0000000000007802 */ /* 0x000fe20000000f00 */
[----:B------:R-:W0:Y:S04]  /*0040*/  LDCU UR4, c[0x0][0x2f8] ;  /* 0x00005f00ff0477ac */ /* 0x000e280008000800 */
[----:B------:R2:W3:Y:S01]  /*0050*/  LDC.64 R2, c[0x4][R0] ;  /* 0x0100000000027b82 */ /* 0x0004e20000000a00 */
[----:B------:R-:W4:Y:S01]  /*0060*/  LDCU.64 UR6, c[0x4][0x8] ;  /* 0x01000100ff0677ac */ /* 0x000f220008000a00 */
[----:B------:R-:W5:Y:S01]  /*0070*/  LDCU UR5, c[0x0][0x2fc] ;  /* 0x00005f80ff0577ac */ /* 0x000f620008000800 */
[----:B0-----:R-:W-:Y:S01]  /*0080*/  IADD3 R6, P0, PT, R1, UR4, RZ ;  /* 0x0000000401067c10 */ /* 0x001fe2000ff1e0ff */
[----:B----4-:R-:W-:Y:S01]  /*0090*/  IMAD.U32 R4, RZ, RZ, UR6 ;  /* 0x00000006ff047e24 */ /* 0x010fe2000f8e00ff */
[----:B------:R-:W-:-:S03]  /*00a0*/  MOV R5, UR7 ;  /* 0x0000000700057c02 */ /* 0x000fc60008000f00 */
[----:B-----5:R-:W-:Y:S01]  /*00b0*/  IMAD.X R7, RZ, RZ, UR5, P0 ;  /* 0x00000005ff077e24 */ /* 0x020fe200080e06ff */
[----:B-1----:R2:W-:Y:S07]  /*00c0*/  STL [R1], R8 ;  /* 0x0000000801007387 */ /* 0x0025ee0000100800 */
[----:B------:R-:W-:-:S07]  /*00d0*/  LEPC R20, `(.L_x_3) ;  /* 0x000000001014794e */ /* 0x000fce0000000000 */
[----:B--23--:R-:W-:Y:S05]  /*00e0*/  CALL.ABS.NOINC R2 ;  /* 0x0000000002007343 */ /* 0x00cfea0003c00000 */
.L_x_3:
[----:B------:R-:W-:Y:S05]  /*00f0*/  EXIT ;  /* 0x000000000000794d */ /* 0x000fea0003800000 */
.L_x_4:
        /* <DEDUP_REMOVED lines=16> */
.L_x_6:


//--------------------- .nv.global.init           --------------------------
	.section	.nv.global.init,"aw",@progbits
.nv.global.init:
	.type		$str,@object
	.size		$str,($str$1 - $str)
$str:
        /*0000*/ 	.byte	0x42, 0x49, 0x44, 0x3d, 0x25, 0x64, 0x0a, 0x00
	.type		$str$1,@object
	.size		$str$1,($str$2 - $str$1)
$str$1:
        /*0008*/ 	.byte	0x48, 0x65, 0x6c, 0x6c, 0x6f, 0x20, 0x74, 0x68, 0x65, 0x72, 0x65, 0x21, 0x21, 0x21, 0x21, 0x21
        /*0018*/ 	.byte	0x00
	.type		$str$2,@object
	.size		$str$2,(.L_2 - $str$2)
$str$2:
        /*0019*/ 	.byte	0x0a, 0x6d, 0x79, 0x20, 0x74, 0x68, 0x72, 0x65, 0x61, 0x64, 0x20, 0x49, 0x44, 0x20, 0x3d, 0x20
        /*0029*/ 	.byte	0x25, 0x64, 0x2c, 0x20, 0x62, 0x6c, 0x6b, 0x20, 0x49, 0x64, 0x20, 0x3d, 0x20, 0x25, 0x64, 0x2c
        /*0039*/ 	.byte	0x20, 0x0a, 0x00
.L_2:


//--------------------- .nv.shared.reserved.0     --------------------------
	.section	.nv.shared.reserved.0,"aw",@nobits
	.weak		__nv_reservedSMEM_offset_0_alias
	.size		__nv_reservedSMEM_offset_0_alias, 0, 64
	.other		__nv_reservedSMEM_offset_0_alias,@"STO_CUDA_RESERVED_SHARED STV_DEFAULT"
__nv_reservedSMEM_offset_0_alias:
	.zero		0
	.zero		64


//--------------------- .nv.constant0._Z11kernel_funcv --------------------------
	.section	.nv.constant0._Z11kernel_funcv,"a",@progbits
	.sectionflags	@""
	.align	4
.nv.constant0._Z11kernel_funcv:
	.zero		896


//--------------------- .nv.constant0._Z15mat_vec_mul_redPiS_S_ii --------------------------
	.section	.nv.constant0._Z15mat_vec_mul_redPiS_S_ii,"a",@progbits
	.sectionflags	@""
	.align	4
.nv.constant0._Z15mat_vec_mul_redPiS_S_ii:
	.zero		928


//--------------------- SYMBOLS --------------------------

	.type		.nv.reservedSmem.offset0,@object
	.size		.nv.reservedSmem.offset0,0x4
	.type		vprintf,@function
